//
// Generated by NVIDIA NVVM Compiler
//
// Compiler Build ID: CL-36424714
// Cuda compilation tools, release 13.0, V13.0.88
// Based on NVVM 20.0.0
//

.version 9.0
.target sm_100
.address_size 64

.global .align 1 .b8 arr[98304];

.entry _Z19l2_ld_hammer_kernelv()
{
	.reg .pred 	%p<3>;
	.reg .b32 	%r<30>;
	.reg .b64 	%rd<90>;
	.reg .b64 	%fd<87>;

	mov.u32 	%r1, %tid.x;
	shl.b32 	%r7, %r1, 3;
	add.s32 	%r8, %r7, 4864;
	cvt.u64.u32 	%rd18, %r8;
	and.b64  	%rd1, %rd18, 5112;
	add.s32 	%r9, %r7, 4608;
	cvt.u64.u32 	%rd19, %r9;
	and.b64  	%rd2, %rd19, 5112;
	add.s32 	%r10, %r7, 4352;
	cvt.u64.u32 	%rd20, %r10;
	and.b64  	%rd3, %rd20, 5112;
	cvt.u64.u32 	%rd21, %r7;
	and.b64  	%rd22, %rd21, 5112;
	xor.b64  	%rd4, %rd22, 4096;
	add.s32 	%r11, %r7, 3840;
	cvt.u64.u32 	%rd23, %r11;
	and.b64  	%rd5, %rd23, 5112;
	add.s32 	%r12, %r7, 3072;
	cvt.u64.u32 	%rd24, %r12;
	and.b64  	%rd6, %rd24, 5112;
	add.s32 	%r13, %r7, 2816;
	cvt.u64.u32 	%rd25, %r13;
	and.b64  	%rd7, %rd25, 5112;
	add.s32 	%r14, %r7, 2560;
	cvt.u64.u32 	%rd26, %r14;
	and.b64  	%rd8, %rd26, 5112;
	add.s32 	%r15, %r7, 2304;
	cvt.u64.u32 	%rd27, %r15;
	and.b64  	%rd9, %rd27, 5112;
	add.s32 	%r16, %r7, 2048;
	cvt.u64.u32 	%rd28, %r16;
	and.b64  	%rd10, %rd28, 5112;
	add.s32 	%r17, %r7, 1792;
	cvt.u64.u32 	%rd29, %r17;
	and.b64  	%rd11, %rd29, 5112;
	add.s32 	%r18, %r7, 1280;
	cvt.u64.u32 	%rd30, %r18;
	and.b64  	%rd12, %rd30, 5112;
	add.s32 	%r19, %r7, 1024;
	cvt.u64.u32 	%rd31, %r19;
	and.b64  	%rd13, %rd31, 5112;
	add.s32 	%r20, %r7, 768;
	cvt.u64.u32 	%rd32, %r20;
	and.b64  	%rd14, %rd32, 5112;
	add.s32 	%r21, %r7, 256;
	cvt.u64.u32 	%rd33, %r21;
	and.b64  	%rd15, %rd33, 5112;
	mov.b32 	%r28, 0;
	mov.f64 	%fd86, 0d0000000000000000;
	add.s32 	%r24, %r7, 512;
$L__BB0_1:
	mov.u64 	%rd35, arr;
	cvta.global.u64 	%rd89, %rd35;
	mov.b32 	%r29, 0;
$L__BB0_2:
	cvt.u64.u32 	%rd76, %r7;
	and.b64  	%rd77, %rd76, 5112;
	add.s64 	%rd36, %rd89, %rd77;
	// begin inline asm
	{	
.reg .f64 val;
	ld.global.cg.f64 val, [%rd36];
	add.f64 %fd86, val, %fd86;
	}
	// end inline asm
	add.s64 	%rd37, %rd89, %rd15;
	// begin inline asm
	{	
.reg .f64 val;
	ld.global.cg.f64 val, [%rd37];
	add.f64 %fd86, val, %fd86;
	}
	// end inline asm
	cvt.u64.u32 	%rd78, %r24;
	and.b64  	%rd79, %rd78, 5112;
	add.s64 	%rd38, %rd89, %rd79;
	// begin inline asm
	{	
.reg .f64 val;
	ld.global.cg.f64 val, [%rd38];
	add.f64 %fd86, val, %fd86;
	}
	// end inline asm
	add.s64 	%rd39, %rd89, %rd14;
	// begin inline asm
	{	
.reg .f64 val;
	ld.global.cg.f64 val, [%rd39];
	add.f64 %fd86, val, %fd86;
	}
	// end inline asm
	add.s64 	%rd40, %rd89, %rd13;
	// begin inline asm
	{	
.reg .f64 val;
	ld.global.cg.f64 val, [%rd40];
	add.f64 %fd86, val, %fd86;
	}
	// end inline asm
	add.s64 	%rd41, %rd89, %rd12;
	// begin inline asm
	{	
.reg .f64 val;
	ld.global.cg.f64 val, [%rd41];
	add.f64 %fd86, val, %fd86;
	}
	// end inline asm
	add.s32 	%r25, %r7, 1536;
	cvt.u64.u32 	%rd80, %r25;
	and.b64  	%rd81, %rd80, 5112;
	add.s64 	%rd42, %rd89, %rd81;
	// begin inline asm
	{	
.reg .f64 val;
	ld.global.cg.f64 val, [%rd42];
	add.f64 %fd86, val, %fd86;
	}
	// end inline asm
	add.s64 	%rd43, %rd89, %rd11;
	// begin inline asm
	{	
.reg .f64 val;
	ld.global.cg.f64 val, [%rd43];
	add.f64 %fd86, val, %fd86;
	}
	// end inline asm
	add.s64 	%rd44, %rd89, %rd10;
	// begin inline asm
	{	
.reg .f64 val;
	ld.global.cg.f64 val, [%rd44];
	add.f64 %fd86, val, %fd86;
	}
	// end inline asm
	add.s64 	%rd45, %rd89, %rd9;
	// begin inline asm
	{	
.reg .f64 val;
	ld.global.cg.f64 val, [%rd45];
	add.f64 %fd86, val, %fd86;
	}
	// end inline asm
	add.s64 	%rd46, %rd89, %rd8;
	// begin inline asm
	{	
.reg .f64 val;
	ld.global.cg.f64 val, [%rd46];
	add.f64 %fd86, val, %fd86;
	}
	// end inline asm
	add.s64 	%rd47, %rd89, %rd7;
	// begin inline asm
	{	
.reg .f64 val;
	ld.global.cg.f64 val, [%rd47];
	add.f64 %fd86, val, %fd86;
	}
	// end inline asm
	add.s64 	%rd48, %rd89, %rd6;
	// begin inline asm
	{	
.reg .f64 val;
	ld.global.cg.f64 val, [%rd48];
	add.f64 %fd86, val, %fd86;
	}
	// end inline asm
	add.s32 	%r26, %r7, 3328;
	cvt.u64.u32 	%rd82, %r26;
	and.b64  	%rd83, %rd82, 5112;
	add.s64 	%rd49, %rd89, %rd83;
	// begin inline asm
	{	
.reg .f64 val;
	ld.global.cg.f64 val, [%rd49];
	add.f64 %fd86, val, %fd86;
	}
	// end inline asm
	add.s32 	%r27, %r7, 3584;
	cvt.u64.u32 	%rd84, %r27;
	and.b64  	%rd85, %rd84, 5112;
	add.s64 	%rd50, %rd89, %rd85;
	// begin inline asm
	{	
.reg .f64 val;
	ld.global.cg.f64 val, [%rd50];
	add.f64 %fd86, val, %fd86;
	}
	// end inline asm
	add.s64 	%rd51, %rd89, %rd5;
	// begin inline asm
	{	
.reg .f64 val;
	ld.global.cg.f64 val, [%rd51];
	add.f64 %fd86, val, %fd86;
	}
	// end inline asm
	add.s64 	%rd52, %rd89, %rd4;
	// begin inline asm
	{	
.reg .f64 val;
	ld.global.cg.f64 val, [%rd52];
	add.f64 %fd86, val, %fd86;
	}
	// end inline asm
	add.s64 	%rd53, %rd89, %rd3;
	// begin inline asm
	{	
.reg .f64 val;
	ld.global.cg.f64 val, [%rd53];
	add.f64 %fd86, val, %fd86;
	}
	// end inline asm
	add.s64 	%rd54, %rd89, %rd2;
	// begin inline asm
	{	
.reg .f64 val;
	ld.global.cg.f64 val, [%rd54];
	add.f64 %fd86, val, %fd86;
	}
	// end inline asm
	add.s64 	%rd55, %rd89, %rd1;
	// begin inline asm
	{	
.reg .f64 val;
	ld.global.cg.f64 val, [%rd55];
	add.f64 %fd86, val, %fd86;
	}
	// end inline asm
	add.s64 	%rd56, %rd36, 256;
	// begin inline asm
	{	
.reg .f64 val;
	ld.global.cg.f64 val, [%rd56];
	add.f64 %fd86, val, %fd86;
	}
	// end inline asm
	add.s64 	%rd57, %rd37, 256;
	// begin inline asm
	{	
.reg .f64 val;
	ld.global.cg.f64 val, [%rd57];
	add.f64 %fd86, val, %fd86;
	}
	// end inline asm
	add.s64 	%rd58, %rd38, 256;
	// begin inline asm
	{	
.reg .f64 val;
	ld.global.cg.f64 val, [%rd58];
	add.f64 %fd86, val, %fd86;
	}
	// end inline asm
	add.s64 	%rd59, %rd39, 256;
	// begin inline asm
	{	
.reg .f64 val;
	ld.global.cg.f64 val, [%rd59];
	add.f64 %fd86, val, %fd86;
	}
	// end inline asm
	add.s64 	%rd60, %rd40, 256;
	// begin inline asm
	{	
.reg .f64 val;
	ld.global.cg.f64 val, [%rd60];
	add.f64 %fd86, val, %fd86;
	}
	// end inline asm
	add.s64 	%rd61, %rd41, 256;
	// begin inline asm
	{	
.reg .f64 val;
	ld.global.cg.f64 val, [%rd61];
	add.f64 %fd86, val, %fd86;
	}
	// end inline asm
	add.s64 	%rd62, %rd42, 256;
	// begin inline asm
	{	
.reg .f64 val;
	ld.global.cg.f64 val, [%rd62];
	add.f64 %fd86, val, %fd86;
	}
	// end inline asm
	add.s64 	%rd63, %rd43, 256;
	// begin inline asm
	{	
.reg .f64 val;
	ld.global.cg.f64 val, [%rd63];
	add.f64 %fd86, val, %fd86;
	}
	// end inline asm
	add.s64 	%rd64, %rd44, 256;
	// begin inline asm
	{	
.reg .f64 val;
	ld.global.cg.f64 val, [%rd64];
	add.f64 %fd86, val, %fd86;
	}
	// end inline asm
	add.s64 	%rd65, %rd45, 256;
	// begin inline asm
	{	
.reg .f64 val;
	ld.global.cg.f64 val, [%rd65];
	add.f64 %fd86, val, %fd86;
	}
	// end inline asm
	add.s64 	%rd66, %rd46, 256;
	// begin inline asm
	{	
.reg .f64 val;
	ld.global.cg.f64 val, [%rd66];
	add.f64 %fd86, val, %fd86;
	}
	// end inline asm
	add.s64 	%rd67, %rd47, 256;
	// begin inline asm
	{	
.reg .f64 val;
	ld.global.cg.f64 val, [%rd67];
	add.f64 %fd86, val, %fd86;
	}
	// end inline asm
	add.s64 	%rd68, %rd48, 256;
	// begin inline asm
	{	
.reg .f64 val;
	ld.global.cg.f64 val, [%rd68];
	add.f64 %fd86, val, %fd86;
	}
	// end inline asm
	add.s64 	%rd69, %rd49, 256;
	// begin inline asm
	{	
.reg .f64 val;
	ld.global.cg.f64 val, [%rd69];
	add.f64 %fd86, val, %fd86;
	}
	// end inline asm
	add.s64 	%rd70, %rd50, 256;
	// begin inline asm
	{	
.reg .f64 val;
	ld.global.cg.f64 val, [%rd70];
	add.f64 %fd86, val, %fd86;
	}
	// end inline asm
	add.s64 	%rd71, %rd51, 256;
	// begin inline asm
	{	
.reg .f64 val;
	ld.global.cg.f64 val, [%rd71];
	add.f64 %fd86, val, %fd86;
	}
	// end inline asm
	add.s64 	%rd72, %rd52, 256;
	// begin inline asm
	{	
.reg .f64 val;
	ld.global.cg.f64 val, [%rd72];
	add.f64 %fd86, val, %fd86;
	}
	// end inline asm
	add.s64 	%rd73, %rd53, 256;
	// begin inline asm
	{	
.reg .f64 val;
	ld.global.cg.f64 val, [%rd73];
	add.f64 %fd86, val, %fd86;
	}
	// end inline asm
	add.s64 	%rd74, %rd54, 256;
	// begin inline asm
	{	
.reg .f64 val;
	ld.global.cg.f64 val, [%rd74];
	add.f64 %fd86, val, %fd86;
	}
	// end inline asm
	add.s64 	%rd75, %rd55, 256;
	// begin inline asm
	{	
.reg .f64 val;
	ld.global.cg.f64 val, [%rd75];
	add.f64 %fd86, val, %fd86;
	}
	// end inline asm
	add.s64 	%rd89, %rd89, 512;
	add.s32 	%r4, %r29, 1280;
	setp.lt.u32 	%p1, %r29, 11008;
	mov.u32 	%r29, %r4;
	@%p1 bra 	$L__BB0_2;
	add.s32 	%r28, %r28, 1;
	setp.ne.s32 	%p2, %r28, 120000;
	@%p2 bra 	$L__BB0_1;
	mul.wide.u32 	%rd86, %r1, 8;
	mov.u64 	%rd87, arr;
	add.s64 	%rd88, %rd87, %rd86;
	st.global.f64 	[%rd88], %fd86;
	ret;

}


// ===== COMPILED SASS (sm_100) =====

	.target	sm_100

	.elftype	@"ET_EXEC"


//--------------------- .note.nv.tkinfo           --------------------------
	.section	.note.nv.tkinfo,"",@"SHT_NOTE"
	.sectionflags	@"SHF_NOTE_NV_TKINFO"
	.tkinfo
        /*0018*/ 	.word	0x00000002
        /*0030*/ 	.string	""
        /*0030*/ 	.string	"ptxas"
        /*0030*/ 	.string	"Cuda compilation tools, release 13.0, V13.0.88"
        /*0030*/ 	.string	"Build cuda_13.0.r13.0/compiler.36424714_0"
        /*0030*/ 	.string	"-arch sm_100 -m 64 "



//--------------------- .note.nv.cuinfo           --------------------------
	.section	.note.nv.cuinfo,"",@"SHT_NOTE"
	.sectionflags	@"SHF_NOTE_NV_CUINFO"
        /*0018*/ 	.short	0x0002
        /*001a*/ 	.short	0x0064
        /*001c*/ 	.short	0x0082
	.zero		2


//--------------------- .nv.info                  --------------------------
	.section	.nv.info,"",@"SHT_CUDA_INFO"
	.align	4


	//----- nvinfo : EIATTR_REGCOUNT
	.align		4
        /*0000*/ 	.byte	0x04, 0x2f
        /*0002*/ 	.short	(.L_2 - .L_1)
	.align		4
.L_1:
        /*0004*/ 	.word	index@(_Z19l2_ld_hammer_kernelv)
        /*0008*/ 	.word	0x00000038


	//----- nvinfo : EIATTR_FRAME_SIZE
	.align		4
.L_2:
        /*000c*/ 	.byte	0x04, 0x11
        /*000e*/ 	.short	(.L_4 - .L_3)
	.align		4
.L_3:
        /*0010*/ 	.word	index@(_Z19l2_ld_hammer_kernelv)
        /*0014*/ 	.word	0x00000000


	//----- nvinfo : EIATTR_MIN_STACK_SIZE
	.align		4
.L_4:
        /*0018*/ 	.byte	0x04, 0x12
        /*001a*/ 	.short	(.L_6 - .L_5)
	.align		4
.L_5:
        /*001c*/ 	.word	index@(_Z19l2_ld_hammer_kernelv)
        /*0020*/ 	.word	0x00000000
.L_6:


//--------------------- .nv.compat                --------------------------
	.section	.nv.compat,"",@"SHT_CUDA_COMPAT_INFO"
	.align	4
        /*0000*/ 	.byte	0x02, 0x09, 0x00, 0x00, 0x02, 0x02, 0x01, 0x00, 0x02, 0x05, 0x05, 0x00, 0x03, 0x07, 0x01, 0x01
        /*0010*/ 	.byte	0x02, 0x03, 0x00, 0x00, 0x02, 0x06, 0x01, 0x00, 0x04, 0x0b, 0x08, 0x00, 0x01, 0x00, 0x00, 0x00
        /*0020*/ 	.byte	0x00, 0x00, 0x00, 0x00


//--------------------- .nv.info._Z19l2_ld_hammer_kernelv --------------------------
	.section	.nv.info._Z19l2_ld_hammer_kernelv,"",@"SHT_CUDA_INFO"
	.sectionflags	@""
	.align	4


	//----- nvinfo : EIATTR_CUDA_API_VERSION
	.align		4
        /*0000*/ 	.byte	0x04, 0x37
        /*0002*/ 	.short	(.L_8 - .L_7)
.L_7:
        /*0004*/ 	.word	0x00000082


	//----- nvinfo : EIATTR_SPARSE_MMA_MASK
	.align		4
.L_8:
        /*0008*/ 	.byte	0x03, 0x50
        /*000a*/ 	.short	0x0000


	//----- nvinfo : EIATTR_MAXREG_COUNT
	.align		4
        /*000c*/ 	.byte	0x03, 0x1b
        /*000e*/ 	.short	0x00ff


	//----- nvinfo : EIATTR_MERCURY_ISA_VERSION
	.align		4
        /*0010*/ 	.byte	0x03, 0x5f
        /*0012*/ 	.short	0x0101


	//----- nvinfo : EIATTR_VRC_CTA_INIT_COUNT
	.align		4
        /*0014*/ 	.byte	0x02, 0x4a
	.zero		1
	.zero		1


	//----- nvinfo : EIATTR_EXIT_INSTR_OFFSETS
	.align		4
        /*0018*/ 	.byte	0x04, 0x1c
        /*001a*/ 	.short	(.L_10 - .L_9)


	//   ....[0]....
.L_9:
        /*001c*/ 	.word	0x00000b20


	//----- nvinfo : EIATTR_SW_WAR
	.align		4
.L_10:
        /*0020*/ 	.byte	0x04, 0x36
        /*0022*/ 	.short	(.L_12 - .L_11)
.L_11:
        /*0024*/ 	.word	0x00000008
.L_12:


//--------------------- .nv.callgraph             --------------------------
	.section	.nv.callgraph,"",@"SHT_CUDA_CALLGRAPH"
	.align	4
	.sectionentsize	8
	.align		4
        /*0000*/ 	.word	0x00000000
	.align		4
        /*0004*/ 	.word	0xffffffff
	.align		4
        /*0008*/ 	.word	0x00000000
	.align		4
        /*000c*/ 	.word	0xfffffffe
	.align		4
        /*0010*/ 	.word	0x00000000
	.align		4
        /*0014*/ 	.word	0xfffffffd
	.align		4
        /*0018*/ 	.word	0x00000000
	.align		4
        /*001c*/ 	.word	0xfffffffc


//--------------------- .nv.constant4             --------------------------
	.section	.nv.constant4,"a",@progbits
	.align	8
	.align		8
.nv.constant4:
        /*0000*/ 	.dword	arr


//--------------------- .text._Z19l2_ld_hammer_kernelv --------------------------
	.section	.text._Z19l2_ld_hammer_kernelv,"ax",@progbits
	.align	128
.text._Z19l2_ld_hammer_kernelv:
        .type           _Z19l2_ld_hammer_kernelv,@function
        .size           _Z19l2_ld_hammer_kernelv,(.L_x_3 - _Z19l2_ld_hammer_kernelv)
        .other          _Z19l2_ld_hammer_kernelv,@"STO_CUDA_ENTRY STV_DEFAULT"
_Z19l2_ld_hammer_kernelv:
[----:B------:R-:W-:Y:S01]  /*0000*/  LDC R1, c[0x0][0x37c] ;  /* 0x0000df00ff017b82 */ /* 0x000fe20000000800 */
[----:B------:R-:W0:Y:S01]  /*0010*/  S2R R0, SR_TID.X ;  /* 0x0000000000007919 */ /* 0x000e220000002100 */
[----:B------:R-:W-:Y:S01]  /*0020*/  CS2R R38, SRZ ;  /* 0x0000000000267805 */ /* 0x000fe2000001ff00 */
[----:B------:R-:W1:Y:S01]  /*0030*/  LDCU.64 UR6, c[0x0][0x358] ;  /* 0x00006b00ff0677ac */ /* 0x000e620008000a00 */
[----:B------:R-:W-:Y:S01]  /*0040*/  UMOV UR4, URZ ;  /* 0x000000ff00047c82 */ /* 0x000fe20008000000 */
[----:B01----:R-:W-:-:S07]  /*0050*/  IMAD.SHL.U32 R3, R0, 0x8, RZ ;  /* 0x0000000800037824 */ /* 0x003fce00078e00ff */
.L_x_1:
[C---:B------:R-:W-:Y:S01]  /*0060*/  VIADD R53, R3.reuse, 0xd00 ;  /* 0x00000d0003357836 */ /* 0x040fe20000000000 */
[----:B------:R-:W-:Y:S01]  /*0070*/  UIADD3 UR4, UPT, UPT, UR4, 0x1, URZ ;  /* 0x0000000104047890 */ /* 0x000fe2000fffe0ff */
[C---:B------:R-:W-:Y:S01]  /*0080*/  VIADD R2, R3.reuse, 0xe00 ;  /* 0x00000e0003027836 */ /* 0x040fe20000000000 */
[----:B------:R-:W0:Y:S01]  /*0090*/  LDCU.64 UR8, c[0x4][URZ] ;  /* 0x01000000ff0877ac */ /* 0x000e220008000a00 */
[----:B------:R-:W-:Y:S01]  /*00a0*/  VIADD R52, R3, 0x200 ;  /* 0x0000020003347836 */ /* 0x000fe20000000000 */
[----:B------:R-:W-:Y:S02]  /*00b0*/  LOP3.LUT R53, R53, 0x13f8, RZ, 0xc0, !PT ;  /* 0x000013f835357812 */ /* 0x000fe400078ec0ff */
[----:B------:R-:W-:Y:S01]  /*00c0*/  LOP3.LUT R2, R2, 0x13f8, RZ, 0xc0, !PT ;  /* 0x000013f802027812 */ /* 0x000fe200078ec0ff */
[----:B------:R-:W-:Y:S01]  /*00d0*/  UISETP.NE.AND UP2, UPT, UR4, 0x1d4c0, UPT ;  /* 0x0001d4c00400788c */ /* 0x000fe2000bf45270 */
[----:B------:R-:W-:-:S10]  /*00e0*/  UMOV UR5, URZ ;  /* 0x000000ff00057c82 */ /* 0x000fd40008000000 */
.L_x_0:
[C---:B------:R-:W-:Y:S01]  /*00f0*/  LOP3.LUT R4, R3.reuse, 0x13f8, RZ, 0xc0, !PT ;  /* 0x000013f803047812 */ /* 0x040fe200078ec0ff */
[----:B------:R-:W-:-:S03]  /*0100*/  VIADD R5, R3, 0x100 ;  /* 0x0000010003057836 */ /* 0x000fc60000000000 */
[----:B0-----:R-:W-:Y:S02]  /*0110*/  IADD3 R4, P0, PT, R4, UR8, RZ ;  /* 0x0000000804047c10 */ /* 0x001fe4000ff1e0ff */
[----:B------:R-:W-:-:S03]  /*0120*/  LOP3.LUT R6, R5, 0x13f8, RZ, 0xc0, !PT ;  /* 0x000013f805067812 */ /* 0x000fc600078ec0ff */
[----:B------:R-:W-:Y:S01]  /*0130*/  IMAD.X R5, RZ, RZ, UR9, P0 ;  /* 0x00000009ff057e24 */ /* 0x000fe200080e06ff */
[----:B------:R-:W-:Y:S02]  /*0140*/  IADD3 R6, P0, PT, R6, UR8, RZ ;  /* 0x0000000806067c10 */ /* 0x000fe4000ff1e0ff */
[----:B------:R-:W-:Y:S02]  /*0150*/  LOP3.LUT R8, R52, 0x13f8, RZ, 0xc0, !PT ;  /* 0x000013f834087812 */ /* 0x000fe400078ec0ff */
[----:B------:R-:W2:Y:S01]  /*0160*/  LDG.E.64.STRONG.GPU R34, desc[UR6][R4.64] ;  /* 0x0000000604227981 */ /* 0x000ea2000c1efb00 */
[----:B------:R-:W-:Y:S01]  /*0170*/  IMAD.X R7, RZ, RZ, UR9, P0 ;  /* 0x00000009ff077e24 */ /* 0x000fe200080e06ff */
[----:B------:R-:W-:Y:S01]  /*0180*/  IADD3 R8, P0, PT, R8, UR8, RZ ;  /* 0x0000000808087c10 */ /* 0x000fe2000ff1e0ff */
[----:B------:R-:W-:-:S03]  /*0190*/  VIADD R9, R3, 0x300 ;  /* 0x0000030003097836 */ /* 0x000fc60000000000 */
[----:B------:R-:W3:Y:S01]  /*01a0*/  LDG.E.64.STRONG.GPU R36, desc[UR6][R6.64] ;  /* 0x0000000606247981 */ /* 0x000ee2000c1efb00 */
[----:B------:R-:W-:Y:S01]  /*01b0*/  VIADD R11, R3, 0x400 ;  /* 0x00000400030b7836 */ /* 0x000fe20000000000 */
[----:B------:R-:W-:Y:S01]  /*01c0*/  LOP3.LUT R10, R9, 0x13f8, RZ, 0xc0, !PT ;  /* 0x000013f8090a7812 */ /* 0x000fe200078ec0ff */
[----:B------:R-:W-:Y:S01]  /*01d0*/  IMAD.X R9, RZ, RZ, UR9, P0 ;  /* 0x00000009ff097e24 */ /* 0x000fe200080e06ff */
[----:B------:R-:W4:Y:S02]  /*01e0*/  LDG.E.64.STRONG.GPU R4, desc[UR6][R4.64+0x100] ;  /* 0x0001000604047981 */ /* 0x000f24000c1efb00 */
[----:B------:R-:W-:Y:S02]  /*01f0*/  IADD3 R10, P0, PT, R10, UR8, RZ ;  /* 0x000000080a0a7c10 */ /* 0x000fe4000ff1e0ff */
[----:B------:R-:W5:Y:S01]  /*0200*/  LDG.E.64.STRONG.GPU R32, desc[UR6][R8.64] ;  /* 0x0000000608207981 */ /* 0x000f62000c1efb00 */
[----:B------:R-:W-:Y:S01]  /*0210*/  LOP3.LUT R12, R11, 0x13f8, RZ, 0xc0, !PT ;  /* 0x000013f80b0c7812 */ /* 0x000fe200078ec0ff */
[----:B------:R-:W-:-:S02]  /*0220*/  VIADD R13, R3, 0x500 ;  /* 0x00000500030d7836 */ /* 0x000fc40000000000 */
[----:B------:R-:W-:Y:S01]  /*0230*/  IMAD.X R11, RZ, RZ, UR9, P0 ;  /* 0x00000009ff0b7e24 */ /* 0x000fe200080e06ff */
[----:B------:R-:W-:Y:S01]  /*0240*/  IADD3 R12, P0, PT, R12, UR8, RZ ;  /* 0x000000080c0c7c10 */ /* 0x000fe2000ff1e0ff */
[----:B------:R-:W-:Y:S01]  /*0250*/  VIADD R15, R3, 0x600 ;  /* 0x00000600030f7836 */ /* 0x000fe20000000000 */
[----:B------:R-:W-:Y:S01]  /*0260*/  LOP3.LUT R14, R13, 0x13f8, RZ, 0xc0, !PT ;  /* 0x000013f80d0e7812 */ /* 0x000fe200078ec0ff */
[----:B------:R-:W-:Y:S01]  /*0270*/  VIADD R17, R3, 0x700 ;  /* 0x0000070003117836 */ /* 0x000fe20000000000 */
[----:B------:R-:W4:Y:S01]  /*0280*/  LDG.E.64.STRONG.GPU R22, desc[UR6][R10.64] ;  /* 0x000000060a167981 */ /* 0x000f22000c1efb00 */
[----:B------:R-:W-:Y:S01]  /*0290*/  IMAD.X R13, RZ, RZ, UR9, P0 ;  /* 0x00000009ff0d7e24 */ /* 0x000fe200080e06ff */
[----:B------:R-:W-:Y:S02]  /*02a0*/  IADD3 R14, P0, PT, R14, UR8, RZ ;  /* 0x000000080e0e7c10 */ /* 0x000fe4000ff1e0ff */
[----:B------:R-:W-:Y:S01]  /*02b0*/  LOP3.LUT R16, R15, 0x13f8, RZ, 0xc0, !PT ;  /* 0x000013f80f107812 */ /* 0x000fe200078ec0ff */
[----:B------:R-:W-:Y:S01]  /*02c0*/  VIADD R19, R3, 0x800 ;  /* 0x0000080003137836 */ /* 0x000fe20000000000 */
[----:B------:R-:W4:Y:S01]  /*02d0*/  LDG.E.64.STRONG.GPU R24, desc[UR6][R12.64] ;  /* 0x000000060c187981 */ /* 0x000f22000c1efb00 */
[----:B------:R-:W-:Y:S01]  /*02e0*/  IMAD.X R15, RZ, RZ, UR9, P0 ;  /* 0x00000009ff0f7e24 */ /* 0x000fe200080e06ff */
[----:B------:R-:W-:-:S02]  /*02f0*/  IADD3 R16, P0, PT, R16, UR8, RZ ;  /* 0x0000000810107c10 */ /* 0x000fc4000ff1e0ff */
[----:B------:R-:W-:Y:S01]  /*0300*/  LOP3.LUT R18, R17, 0x13f8, RZ, 0xc0, !PT ;  /* 0x000013f811127812 */ /* 0x000fe200078ec0ff */
[----:B------:R-:W4:Y:S04]  /*0310*/  LDG.E.64.STRONG.GPU R6, desc[UR6][R6.64+0x100] ;  /* 0x0001000606067981 */ /* 0x000f28000c1efb00 */
[----:B------:R-:W4:Y:S01]  /*0320*/  LDG.E.64.STRONG.GPU R26, desc[UR6][R14.64] ;  /* 0x000000060e1a7981 */ /* 0x000f22000c1efb00 */
[----:B------:R-:W-:Y:S01]  /*0330*/  IMAD.X R17, RZ, RZ, UR9, P0 ;  /* 0x00000009ff117e24 */ /* 0x000fe200080e06ff */
[----:B------:R-:W-:Y:S02]  /*0340*/  IADD3 R18, P0, PT, R18, UR8, RZ ;  /* 0x0000000812127c10 */ /* 0x000fe4000ff1e0ff */
[----:B------:R-:W-:Y:S01]  /*0350*/  LOP3.LUT R20, R19, 0x13f8, RZ, 0xc0, !PT ;  /* 0x000013f813147812 */ /* 0x000fe200078ec0ff */
[----:B------:R-:W4:Y:S04]  /*0360*/  LDG.E.64.STRONG.GPU R8, desc[UR6][R8.64+0x100] ;  /* 0x0001000608087981 */ /* 0x000f28000c1efb00 */
[----:B------:R-:W4:Y:S01]  /*0370*/  LDG.E.64.STRONG.GPU R28, desc[UR6][R16.64] ;  /* 0x00000006101c7981 */ /* 0x000f22000c1efb00 */
[----:B------:R-:W-:Y:S01]  /*0380*/  IMAD.X R19, RZ, RZ, UR9, P0 ;  /* 0x00000009ff137e24 */ /* 0x000fe200080e06ff */
[----:B------:R-:W-:-:S02]  /*0390*/  IADD3 R20, P0, PT, R20, UR8, RZ ;  /* 0x0000000814147c10 */ /* 0x000fc4000ff1e0ff */
[----:B------:R-:W4:Y:S04]  /*03a0*/  LDG.E.64.STRONG.GPU R10, desc[UR6][R10.64+0x100] ;  /* 0x000100060a0a7981 */ /* 0x000f28000c1efb00 */
[----:B------:R-:W4:Y:S01]  /*03b0*/  LDG.E.64.STRONG.GPU R30, desc[UR6][R18.64] ;  /* 0x00000006121e7981 */ /* 0x000f22000c1efb00 */
[----:B------:R-:W-:-:S03]  /*03c0*/  IMAD.X R21, RZ, RZ, UR9, P0 ;  /* 0x00000009ff157e24 */ /* 0x000fc600080e06ff */
[----:B------:R-:W4:Y:S04]  /*03d0*/  LDG.E.64.STRONG.GPU R12, desc[UR6][R12.64+0x100] ;  /* 0x000100060c0c7981 */ /* 0x000f28000c1efb00 */
[----:B------:R-:W4:Y:S04]  /*03e0*/  LDG.E.64.STRONG.GPU R46, desc[UR6][R20.64] ;  /* 0x00000006142e7981 */ /* 0x000f28000c1efb00 */
[----:B------:R-:W4:Y:S04]  /*03f0*/  LDG.E.64.STRONG.GPU R14, desc[UR6][R14.64+0x100] ;  /* 0x000100060e0e7981 */ /* 0x000f28000c1efb00 */
[----:B------:R-:W4:Y:S04]  /*0400*/  LDG.E.64.STRONG.GPU R16, desc[UR6][R16.64+0x100] ;  /* 0x0001000610107981 */ /* 0x000f28000c1efb00 */
[----:B------:R-:W4:Y:S04]  /*0410*/  LDG.E.64.STRONG.GPU R18, desc[UR6][R18.64+0x100] ;  /* 0x0001000612127981 */ /* 0x000f28000c1efb00 */
[----:B------:R-:W4:Y:S01]  /*0420*/  LDG.E.64.STRONG.GPU R20, desc[UR6][R20.64+0x100] ;  /* 0x0001000614147981 */ /* 0x000f22000c1efb00 */
[----:B--2---:R-:W-:-:S08]  /*0430*/  DADD R34, R34, R38 ;  /* 0x0000000022227229 */ /* 0x004fd00000000026 */
[----:B---3--:R-:W-:-:S08]  /*0440*/  DADD R34, R34, R36 ;  /* 0x0000000022227229 */ /* 0x008fd00000000024 */
[----:B-----5:R-:W-:Y:S01]  /*0450*/  DADD R32, R34, R32 ;  /* 0x0000000022207229 */ /* 0x020fe20000000020 */
[----:B------:R-:W-:-:S05]  /*0460*/  VIADD R34, R3, 0x900 ;  /* 0x0000090003227836 */ /* 0x000fca0000000000 */
[----:B------:R-:W-:Y:S02]  /*0470*/  LOP3.LUT R34, R34, 0x13f8, RZ, 0xc0, !PT ;  /* 0x000013f822227812 */ /* 0x000fe400078ec0ff */
[----:B----4-:R-:W-:Y:S01]  /*0480*/  DADD R32, R32, R22 ;  /* 0x0000000020207229 */ /* 0x010fe20000000016 */
[----:B------:R-:W-:Y:S01]  /*0490*/  VIADD R23, R3, 0xa00 ;  /* 0x00000a0003177836 */ /* 0x000fe20000000000 */
[----:B------:R-:W-:-:S04]  /*04a0*/  IADD3 R22, P0, PT, R34, UR8, RZ ;  /* 0x0000000822167c10 */ /* 0x000fc8000ff1e0ff */
[----:B------:R-:W-:Y:S01]  /*04b0*/  LOP3.LUT R34, R23, 0x13f8, RZ, 0xc0, !PT ;  /* 0x000013f817227812 */ /* 0x000fe200078ec0ff */
[----:B------:R-:W-:Y:S01]  /*04c0*/  IMAD.X R23, RZ, RZ, UR9, P0 ;  /* 0x00000009ff177e24 */ /* 0x000fe200080e06ff */
[----:B------:R-:W-:Y:S01]  /*04d0*/  DADD R32, R32, R24 ;  /* 0x0000000020207229 */ /* 0x000fe20000000018 */
[----:B------:R-:W-:Y:S01]  /*04e0*/  VIADD R25, R3, 0xb00 ;  /* 0x00000b0003197836 */ /* 0x000fe20000000000 */
[----:B------:R-:W-:Y:S02]  /*04f0*/  IADD3 R24, P0, PT, R34, UR8, RZ ;  /* 0x0000000822187c10 */ /* 0x000fe4000ff1e0ff */
[----:B------:R-:W2:Y:S02]  /*0500*/  LDG.E.64.STRONG.GPU R34, desc[UR6][R22.64] ;  /* 0x0000000616227981 */ /* 0x000ea4000c1efb00 */
[----:B------:R-:W-:Y:S01]  /*0510*/  LOP3.LUT R36, R25, 0x13f8, RZ, 0xc0, !PT ;  /* 0x000013f819247812 */ /* 0x000fe200078ec0ff */
[----:B------:R-:W-:Y:S01]  /*0520*/  IMAD.X R25, RZ, RZ, UR9, P0 ;  /* 0x00000009ff197e24 */ /* 0x000fe200080e06ff */
[----:B------:R-:W-:Y:S01]  /*0530*/  DADD R32, R32, R26 ;  /* 0x0000000020207229 */ /* 0x000fe2000000001a */
[----:B------:R-:W-:Y:S01]  /*0540*/  VIADD R27, R3, 0xc00 ;  /* 0x00000c00031b7836 */ /* 0x000fe20000000000 */
[----:B------:R-:W-:-:S02]  /*0550*/  IADD3 R26, P0, PT, R36, UR8, RZ ;  /* 0x00000008241a7c10 */ /* 0x000fc4000ff1e0ff */
[----:B------:R-:W3:Y:S02]  /*0560*/  LDG.E.64.STRONG.GPU R38, desc[UR6][R24.64] ;  /* 0x0000000618267981 */ /* 0x000ee4000c1efb00 */
[----:B------:R-:W-:Y:S01]  /*0570*/  LOP3.LUT R36, R27, 0x13f8, RZ, 0xc0, !PT ;  /* 0x000013f81b247812 */ /* 0x000fe200078ec0ff */
[----:B------:R-:W-:Y:S01]  /*0580*/  IMAD.X R27, RZ, RZ, UR9, P0 ;  /* 0x00000009ff1b7e24 */ /* 0x000fe200080e06ff */
[----:B------:R-:W-:Y:S01]  /*0590*/  DADD R32, R32, R28 ;  /* 0x0000000020207229 */ /* 0x000fe2000000001c */
[----:B------:R-:W4:Y:S01]  /*05a0*/  LDG.E.64.STRONG.GPU R22, desc[UR6][R22.64+0x100] ;  /* 0x0001000616167981 */ /* 0x000f22000c1efb00 */
[----:B------:R-:W-:-:S03]  /*05b0*/  IADD3 R28, P0, PT, R36, UR8, RZ ;  /* 0x00000008241c7c10 */ /* 0x000fc6000ff1e0ff */
[----:B------:R-:W5:Y:S02]  /*05c0*/  LDG.E.64.STRONG.GPU R44, desc[UR6][R26.64] ;  /* 0x000000061a2c7981 */ /* 0x000f64000c1efb00 */
[----:B------:R-:W-:Y:S01]  /*05d0*/  IMAD.X R29, RZ, RZ, UR9, P0 ;  /* 0x00000009ff1d7e24 */ /* 0x000fe200080e06ff */
[----:B------:R-:W-:Y:S01]  /*05e0*/  DADD R32, R32, R30 ;  /* 0x0000000020207229 */ /* 0x000fe2000000001e */
[----:B------:R-:W4:Y:S01]  /*05f0*/  LDG.E.64.STRONG.GPU R24, desc[UR6][R24.64+0x100] ;  /* 0x0001000618187981 */ /* 0x000f22000c1efb00 */
[----:B------:R-:W-:-:S03]  /*0600*/  IADD3 R30, P0, PT, R53, UR8, RZ ;  /* 0x00000008351e7c10 */ /* 0x000fc6000ff1e0ff */
[----:B------:R-:W4:Y:S02]  /*0610*/  LDG.E.64.STRONG.GPU R36, desc[UR6][R28.64] ;  /* 0x000000061c247981 */ /* 0x000f24000c1efb00 */
[----:B------:R-:W-:Y:S01]  /*0620*/  IMAD.X R31, RZ, RZ, UR9, P0 ;  /* 0x00000009ff1f7e24 */ /* 0x000fe200080e06ff */
[----:B------:R-:W-:Y:S01]  /*0630*/  DADD R46, R32, R46 ;  /* 0x00000000202e7229 */ /* 0x000fe2000000002e */
[----:B------:R-:W4:Y:S01]  /*0640*/  LDG.E.64.STRONG.GPU R26, desc[UR6][R26.64+0x100] ;  /* 0x000100061a1a7981 */ /* 0x000f22000c1efb00 */
[----:B------:R-:W-:-:S03]  /*0650*/  IADD3 R32, P0, PT, R2, UR8, RZ ;  /* 0x0000000802207c10 */ /* 0x000fc6000ff1e0ff */
[----:B------:R-:W4:Y:S02]  /*0660*/  LDG.E.64.STRONG.GPU R42, desc[UR6][R30.64] ;  /* 0x000000061e2a7981 */ /* 0x000f24000c1efb00 */
[----:B------:R-:W-:Y:S02]  /*0670*/  IMAD.X R33, RZ, RZ, UR9, P0 ;  /* 0x00000009ff217e24 */ /* 0x000fe400080e06ff */
[----:B------:R-:W4:Y:S04]  /*0680*/  LDG.E.64.STRONG.GPU R28, desc[UR6][R28.64+0x100] ;  /* 0x000100061c1c7981 */ /* 0x000f28000c1efb00 */
[----:B------:R-:W4:Y:S04]  /*0690*/  LDG.E.64.STRONG.GPU R40, desc[UR6][R32.64] ;  /* 0x0000000620287981 */ /* 0x000f28000c1efb00 */
[----:B------:R-:W4:Y:S04]  /*06a0*/  LDG.E.64.STRONG.GPU R30, desc[UR6][R30.64+0x100] ;  /* 0x000100061e1e7981 */ /* 0x000f28000c1efb00 */
[----:B------:R-:W4:Y:S01]  /*06b0*/  LDG.E.64.STRONG.GPU R32, desc[UR6][R32.64+0x100] ;  /* 0x0001000620207981 */ /* 0x000f22000c1efb00 */
[----:B--2---:R-:W-:-:S08]  /*06c0*/  DADD R34, R46, R34 ;  /* 0x000000002e227229 */ /* 0x004fd00000000022 */
[----:B---3--:R-:W-:Y:S01]  /*06d0*/  DADD R34, R34, R38 ;  /* 0x0000000022227229 */ /* 0x008fe20000000026 */
[----:B------:R-:W-:-:S05]  /*06e0*/  VIADD R38, R3, 0xf00 ;  /* 0x00000f0003267836 */ /* 0x000fca0000000000 */
[----:B------:R-:W-:Y:S02]  /*06f0*/  LOP3.LUT R38, R38, 0x13f8, RZ, 0xc0, !PT ;  /* 0x000013f826267812 */ /* 0x000fe400078ec0ff */
[----:B-----5:R-:W-:-:S08]  /*0700*/  DADD R34, R34, R44 ;  /* 0x0000000022227229 */ /* 0x020fd0000000002c */
[----:B----4-:R-:W-:Y:S01]  /*0710*/  DADD R36, R34, R36 ;  /* 0x0000000022247229 */ /* 0x010fe20000000024 */
[----:B------:R-:W-:Y:S02]  /*0720*/  LOP3.LUT R35, R3, 0x13f8, RZ, 0xc0, !PT ;  /* 0x000013f803237812 */ /* 0x000fe400078ec0ff */
[----:B------:R-:W-:Y:S02]  /*0730*/  IADD3 R34, P0, PT, R38, UR8, RZ ;  /* 0x0000000826227c10 */ /* 0x000fe4000ff1e0ff */
[----:B------:R-:W-:-:S03]  /*0740*/  LOP3.LUT R38, R35, 0x1000, RZ, 0x3c, !PT ;  /* 0x0000100023267812 */ /* 0x000fc600078e3cff */
[----:B------:R-:W-:Y:S01]  /*0750*/  DADD R42, R36, R42 ;  /* 0x00000000242a7229 */ /* 0x000fe2000000002a */
[----:B------:R-:W-:Y:S01]  /*0760*/  IMAD.X R35, RZ, RZ, UR9, P0 ;  /* 0x00000009ff237e24 */ /* 0x000fe200080e06ff */
[----:B------:R-:W-:Y:S01]  /*0770*/  IADD3 R36, P0, PT, R38, UR8, RZ ;  /* 0x0000000826247c10 */ /* 0x000fe2000ff1e0ff */
[----:B------:R-:W-:-:S03]  /*0780*/  VIADD R37, R3, 0x1100 ;  /* 0x0000110003257836 */ /* 0x000fc60000000000 */
[----:B------:R-:W2:Y:S02]  /*0790*/  LDG.E.64.STRONG.GPU R38, desc[UR6][R34.64] ;  /* 0x0000000622267981 */ /* 0x000ea4000c1efb00 */
[----:B------:R-:W-:Y:S01]  /*07a0*/  LOP3.LUT R44, R37, 0x13f8, RZ, 0xc0, !PT ;  /* 0x000013f8252c7812 */ /* 0x000fe200078ec0ff */
[----:B------:R-:W-:Y:S01]  /*07b0*/  IMAD.X R37, RZ, RZ, UR9, P0 ;  /* 0x00000009ff257e24 */ /* 0x000fe200080e06ff */
[----:B------:R-:W-:Y:S01]  /*07c0*/  DADD R40, R42, R40 ;  /* 0x000000002a287229 */ /* 0x000fe20000000028 */
[----:B------:R-:W-:Y:S01]  /*07d0*/  VIADD R43, R3, 0x1200 ;  /* 0x00001200032b7836 */ /* 0x000fe20000000000 */
[----:B------:R-:W-:Y:S02]  /*07e0*/  IADD3 R42, P0, PT, R44, UR8, RZ ;  /* 0x000000082c2a7c10 */ /* 0x000fe4000ff1e0ff */
[----:B------:R-:W3:Y:S02]  /*07f0*/  LDG.E.64.STRONG.GPU R44, desc[UR6][R36.64] ;  /* 0x00000006242c7981 */ /* 0x000ee4000c1efb00 */
[----:B------:R-:W-:Y:S01]  /*0800*/  LOP3.LUT R46, R43, 0x13f8, RZ, 0xc0, !PT ;  /* 0x000013f82b2e7812 */ /* 0x000fe200078ec0ff */
[----:B------:R-:W-:Y:S01]  /*0810*/  IMAD.X R43, RZ, RZ, UR9, P0 ;  /* 0x00000009ff2b7e24 */ /* 0x000fe200080e06ff */
[----:B------:R-:W4:Y:S02]  /*0820*/  LDG.E.64.STRONG.GPU R34, desc[UR6][R34.64+0x100] ;  /* 0x0001000622227981 */ /* 0x000f24000c1efb00 */
[----:B------:R-:W-:-:S02]  /*0830*/  IADD3 R46, P0, PT, R46, UR8, RZ ;  /* 0x000000082e2e7c10 */ /* 0x000fc4000ff1e0ff */
[----:B------:R-:W5:Y:S03]  /*0840*/  LDG.E.64.STRONG.GPU R48, desc[UR6][R42.64] ;  /* 0x000000062a307981 */ /* 0x000f66000c1efb00 */
[----:B------:R-:W-:Y:S01]  /*0850*/  IMAD.X R47, RZ, RZ, UR9, P0 ;  /* 0x00000009ff2f7e24 */ /* 0x000fe200080e06ff */
        /* <DEDUP_REMOVED lines=9> */
[----:B----4-:R-:W-:Y:S02]  /*08f0*/  DADD R50, R48, R50 ;  /* 0x0000000030327229 */ /* 0x010fe40000000032 */
[----:B------:R-:W-:-:S05]  /*0900*/  IADD3 R38, P0, PT, R38, UR8, RZ ;  /* 0x0000000826267c10 */ /* 0x000fca000ff1e0ff */
[----:B------:R-:W-:-:S05]  /*0910*/  IMAD.X R39, RZ, RZ, UR9, P0 ;  /* 0x00000009ff277e24 */ /* 0x000fca00080e06ff */
[----:B------:R-:W2:Y:S04]  /*0920*/  LDG.E.64.STRONG.GPU R40, desc[UR6][R38.64] ;  /* 0x0000000626287981 */ /* 0x000ea8000c1efb00 */
[----:B------:R-:W3:Y:S01]  /*0930*/  LDG.E.64.STRONG.GPU R38, desc[UR6][R38.64+0x100] ;  /* 0x0001000626267981 */ /* 0x000ee2000c1efb00 */
[----:B------:R-:W-:-:S04]  /*0940*/  UIADD3 UR5, UPT, UPT, UR5, 0x500, URZ ;  /* 0x0000050005057890 */ /* 0x000fc8000fffe0ff */
[----:B------:R-:W-:Y:S02]  /*0950*/  UISETP.GE.U32.AND UP0, UPT, UR5, 0x3000, UPT ;  /* 0x000030000500788c */ /* 0x000fe4000bf06070 */
[----:B------:R-:W-:-:S04]  /*0960*/  UIADD3 UR8, UP1, UPT, UR8, 0x200, URZ ;  /* 0x0000020008087890 */ /* 0x000fc8000ff3e0ff */
[----:B------:R-:W-:Y:S01]  /*0970*/  UIADD3.X UR9, UPT, UPT, URZ, UR9, URZ, UP1, !UPT ;  /* 0x00000009ff097290 */ /* 0x000fe20008ffe4ff */
[----:B--2---:R-:W-:-:S08]  /*0980*/  DADD R40, R50, R40 ;  /* 0x0000000032287229 */ /* 0x004fd00000000028 */
[----:B------:R-:W-:-:S08]  /*0990*/  DADD R4, R40, R4 ;  /* 0x0000000028047229 */ /* 0x000fd00000000004 */
        /* <DEDUP_REMOVED lines=18> */
[----:B---3--:R-:W-:Y:S01]  /*0ac0*/  DADD R38, R4, R38 ;  /* 0x0000000004267229 */ /* 0x008fe20000000026 */
[----:B------:R-:W-:Y:S10]  /*0ad0*/  BRA.U !UP0, `(.L_x_0) ;  /* 0xfffffff508847547 */ /* 0x000ff4000b83ffff */
[----:B------:R-:W-:Y:S05]  /*0ae0*/  BRA.U UP2, `(.L_x_1) ;  /* 0xfffffff5025c7547 */ /* 0x000fea000b83ffff */
[----:B------:R-:W0:Y:S02]  /*0af0*/  LDC.64 R2, c[0x4][RZ] ;  /* 0x01000000ff027b82 */ /* 0x000e240000000a00 */
[----:B0-----:R-:W-:-:S05]  /*0b00*/  IMAD.WIDE.U32 R2, R0, 0x8, R2 ;  /* 0x0000000800027825 */ /* 0x001fca00078e0002 */
[----:B------:R-:W-:Y:S01]  /*0b10*/  STG.E.64 desc[UR6][R2.64], R38 ;  /* 0x0000002602007986 */ /* 0x000fe2000c101b06 */
[----:B------:R-:W-:Y:S05]  /*0b20*/  EXIT ;  /* 0x000000000000794d */ /* 0x000fea0003800000 */
.L_x_2:
[----:B------:R-:W-:-:S00]  /*0b30*/  BRA `(.L_x_2) ;  /* 0xfffffffc00fc7947 */ /* 0x000fc0000383ffff */
[----:B------:R-:W-:-:S00]  /*0b40*/  NOP ;  /* 0x0000000000007918 */ /* 0x000fc00000000000 */
        /* <DEDUP_REMOVED lines=11> */
.L_x_3:


//--------------------- .nv.shared.reserved.0     --------------------------
	.section	.nv.shared.reserved.0,"aw",@nobits
	.weak		__nv_reservedSMEM_offset_0_alias
	.size		__nv_reservedSMEM_offset_0_alias, 0, 64
	.other		__nv_reservedSMEM_offset_0_alias,@"STO_CUDA_RESERVED_SHARED STV_DEFAULT"
__nv_reservedSMEM_offset_0_alias:
	.zero		0
	.zero		64


//--------------------- .nv.global                --------------------------
	.section	.nv.global,"aw",@nobits
.nv.global:
	.type		arr,@object
	.size		arr,(.L_0 - arr)
arr:
	.zero		98304
.L_0:


//--------------------- .nv.constant0._Z19l2_ld_hammer_kernelv --------------------------
	.section	.nv.constant0._Z19l2_ld_hammer_kernelv,"a",@progbits
	.sectionflags	@""
	.align	4
.nv.constant0._Z19l2_ld_hammer_kernelv:
	.zero		896


//--------------------- SYMBOLS --------------------------

	.type		.nv.reservedSmem.offset0,@object
	.size		.nv.reservedSmem.offset0,0x4
